//
// Generated by NVIDIA NVVM Compiler
//
// Compiler Build ID: CL-36424714
// Cuda compilation tools, release 13.0, V13.0.88
// Based on NVVM 20.0.0
//

.version 9.0
.target sm_100
.address_size 64

	// .globl	_Z11ConvolutionPfS_i
.const .align 4 .b8 C_kernel[108];
// _ZZ11ConvolutionPfS_iE2Ns has been demoted

.visible .entry _Z11ConvolutionPfS_i(
	.param .u64 .ptr .align 1 _Z11ConvolutionPfS_i_param_0,
	.param .u64 .ptr .align 1 _Z11ConvolutionPfS_i_param_1,
	.param .u32 _Z11ConvolutionPfS_i_param_2
)
{
	.reg .pred 	%p<16>;
	.reg .b32 	%r<31>;
	.reg .b32 	%f<83>;
	.reg .b64 	%rd<9>;
	// demoted variable
	.shared .align 4 .b8 _ZZ11ConvolutionPfS_iE2Ns[2048];
	ld.param.u64 	%rd1, [_Z11ConvolutionPfS_i_param_0];
	ld.param.u64 	%rd2, [_Z11ConvolutionPfS_i_param_1];
	ld.param.u32 	%r8, [_Z11ConvolutionPfS_i_param_2];
	mov.u32 	%r1, %tid.x;
	mov.u32 	%r2, %tid.y;
	mov.u32 	%r3, %tid.z;
	mov.u32 	%r9, %ctaid.y;
	mad.lo.s32 	%r4, %r9, 6, %r2;
	mov.u32 	%r10, %ctaid.x;
	mad.lo.s32 	%r5, %r10, 6, %r1;
	mov.u32 	%r11, %ctaid.z;
	mad.lo.s32 	%r6, %r11, 6, %r3;
	setp.ne.s32 	%p1, %r4, 0;
	setp.le.s32 	%p2, %r4, %r8;
	and.pred  	%p3, %p1, %p2;
	setp.gt.s32 	%p4, %r5, 0;
	and.pred  	%p5, %p4, %p3;
	setp.le.s32 	%p6, %r5, %r8;
	and.pred  	%p7, %p6, %p5;
	setp.ne.s32 	%p8, %r6, 0;
	setp.le.s32 	%p9, %r6, %r8;
	and.pred  	%p10, %p8, %p9;
	and.pred  	%p12, %p7, %p10;
	shl.b32 	%r12, %r3, 8;
	mov.u32 	%r13, _ZZ11ConvolutionPfS_iE2Ns;
	add.s32 	%r14, %r13, %r12;
	shl.b32 	%r15, %r2, 5;
	add.s32 	%r16, %r14, %r15;
	shl.b32 	%r17, %r1, 2;
	add.s32 	%r7, %r16, %r17;
	not.pred 	%p13, %p12;
	@%p13 bra 	$L__BB0_2;
	cvta.to.global.u64 	%rd3, %rd1;
	add.s32 	%r19, %r6, -1;
	mad.lo.s32 	%r20, %r8, %r19, %r4;
	add.s32 	%r21, %r20, -1;
	mad.lo.s32 	%r22, %r21, %r8, %r5;
	add.s32 	%r23, %r22, -1;
	mul.wide.u32 	%rd4, %r23, 4;
	add.s64 	%rd5, %rd3, %rd4;
	ld.global.f32 	%f2, [%rd5];
	st.shared.f32 	[%r7], %f2;
	bra.uni 	$L__BB0_3;
$L__BB0_2:
	mov.b32 	%r18, 0;
	st.shared.u32 	[%r7], %r18;
$L__BB0_3:
	bar.sync 	0;
	max.u32 	%r25, %r2, %r1;
	max.u32 	%r26, %r3, %r25;
	setp.gt.u32 	%p14, %r26, 5;
	@%p14 bra 	$L__BB0_6;
	ld.const.f32 	%f3, [C_kernel];
	ld.shared.f32 	%f4, [%r7];
	fma.rn.f32 	%f5, %f3, %f4, 0f00000000;
	ld.const.f32 	%f6, [C_kernel+4];
	ld.shared.f32 	%f7, [%r7+4];
	fma.rn.f32 	%f8, %f6, %f7, %f5;
	ld.const.f32 	%f9, [C_kernel+8];
	ld.shared.f32 	%f10, [%r7+8];
	fma.rn.f32 	%f11, %f9, %f10, %f8;
	ld.const.f32 	%f12, [C_kernel+12];
	ld.shared.f32 	%f13, [%r7+32];
	fma.rn.f32 	%f14, %f12, %f13, %f11;
	ld.const.f32 	%f15, [C_kernel+16];
	ld.shared.f32 	%f16, [%r7+36];
	fma.rn.f32 	%f17, %f15, %f16, %f14;
	ld.const.f32 	%f18, [C_kernel+20];
	ld.shared.f32 	%f19, [%r7+40];
	fma.rn.f32 	%f20, %f18, %f19, %f17;
	ld.const.f32 	%f21, [C_kernel+24];
	ld.shared.f32 	%f22, [%r7+64];
	fma.rn.f32 	%f23, %f21, %f22, %f20;
	ld.const.f32 	%f24, [C_kernel+28];
	ld.shared.f32 	%f25, [%r7+68];
	fma.rn.f32 	%f26, %f24, %f25, %f23;
	ld.const.f32 	%f27, [C_kernel+32];
	ld.shared.f32 	%f28, [%r7+72];
	fma.rn.f32 	%f29, %f27, %f28, %f26;
	ld.const.f32 	%f30, [C_kernel+36];
	ld.shared.f32 	%f31, [%r7+256];
	fma.rn.f32 	%f32, %f30, %f31, %f29;
	ld.const.f32 	%f33, [C_kernel+40];
	ld.shared.f32 	%f34, [%r7+260];
	fma.rn.f32 	%f35, %f33, %f34, %f32;
	ld.const.f32 	%f36, [C_kernel+44];
	ld.shared.f32 	%f37, [%r7+264];
	fma.rn.f32 	%f38, %f36, %f37, %f35;
	ld.const.f32 	%f39, [C_kernel+48];
	ld.shared.f32 	%f40, [%r7+288];
	fma.rn.f32 	%f41, %f39, %f40, %f38;
	ld.const.f32 	%f42, [C_kernel+52];
	ld.shared.f32 	%f43, [%r7+292];
	fma.rn.f32 	%f44, %f42, %f43, %f41;
	ld.const.f32 	%f45, [C_kernel+56];
	ld.shared.f32 	%f46, [%r7+296];
	fma.rn.f32 	%f47, %f45, %f46, %f44;
	ld.const.f32 	%f48, [C_kernel+60];
	ld.shared.f32 	%f49, [%r7+320];
	fma.rn.f32 	%f50, %f48, %f49, %f47;
	ld.const.f32 	%f51, [C_kernel+64];
	ld.shared.f32 	%f52, [%r7+324];
	fma.rn.f32 	%f53, %f51, %f52, %f50;
	ld.const.f32 	%f54, [C_kernel+68];
	ld.shared.f32 	%f55, [%r7+328];
	fma.rn.f32 	%f56, %f54, %f55, %f53;
	ld.const.f32 	%f57, [C_kernel+72];
	ld.shared.f32 	%f58, [%r7+512];
	fma.rn.f32 	%f59, %f57, %f58, %f56;
	ld.const.f32 	%f60, [C_kernel+76];
	ld.shared.f32 	%f61, [%r7+516];
	fma.rn.f32 	%f62, %f60, %f61, %f59;
	ld.const.f32 	%f63, [C_kernel+80];
	ld.shared.f32 	%f64, [%r7+520];
	fma.rn.f32 	%f65, %f63, %f64, %f62;
	ld.const.f32 	%f66, [C_kernel+84];
	ld.shared.f32 	%f67, [%r7+544];
	fma.rn.f32 	%f68, %f66, %f67, %f65;
	ld.const.f32 	%f69, [C_kernel+88];
	ld.shared.f32 	%f70, [%r7+548];
	fma.rn.f32 	%f71, %f69, %f70, %f68;
	ld.const.f32 	%f72, [C_kernel+92];
	ld.shared.f32 	%f73, [%r7+552];
	fma.rn.f32 	%f74, %f72, %f73, %f71;
	ld.const.f32 	%f75, [C_kernel+96];
	ld.shared.f32 	%f76, [%r7+576];
	fma.rn.f32 	%f77, %f75, %f76, %f74;
	ld.const.f32 	%f78, [C_kernel+100];
	ld.shared.f32 	%f79, [%r7+580];
	fma.rn.f32 	%f80, %f78, %f79, %f77;
	ld.const.f32 	%f81, [C_kernel+104];
	ld.shared.f32 	%f82, [%r7+584];
	fma.rn.f32 	%f1, %f81, %f82, %f80;
	max.s32 	%r27, %r4, %r5;
	max.s32 	%r28, %r6, %r27;
	setp.ge.s32 	%p15, %r28, %r8;
	@%p15 bra 	$L__BB0_6;
	mad.lo.s32 	%r29, %r8, %r6, %r4;
	mad.lo.s32 	%r30, %r29, %r8, %r5;
	cvta.to.global.u64 	%rd6, %rd2;
	mul.wide.s32 	%rd7, %r30, 4;
	add.s64 	%rd8, %rd6, %rd7;
	st.global.f32 	[%rd8], %f1;
$L__BB0_6:
	ret;

}


// ===== COMPILED SASS (sm_100) =====

	.target	sm_100

	.elftype	@"ET_EXEC"


//--------------------- .note.nv.tkinfo           --------------------------
	.section	.note.nv.tkinfo,"",@"SHT_NOTE"
	.sectionflags	@"SHF_NOTE_NV_TKINFO"
	.tkinfo
        /*0018*/ 	.word	0x00000002
        /*0030*/ 	.string	""
        /*0030*/ 	.string	"ptxas"
        /*0030*/ 	.string	"Cuda compilation tools, release 13.0, V13.0.88"
        /*0030*/ 	.string	"Build cuda_13.0.r13.0/compiler.36424714_0"
        /*0030*/ 	.string	"-arch sm_100 -m 64 "



//--------------------- .note.nv.cuinfo           --------------------------
	.section	.note.nv.cuinfo,"",@"SHT_NOTE"
	.sectionflags	@"SHF_NOTE_NV_CUINFO"
        /*0018*/ 	.short	0x0002
        /*001a*/ 	.short	0x0064
        /*001c*/ 	.short	0x0082
	.zero		2


//--------------------- .nv.info                  --------------------------
	.section	.nv.info,"",@"SHT_CUDA_INFO"
	.align	4


	//----- nvinfo : EIATTR_REGCOUNT
	.align		4
        /*0000*/ 	.byte	0x04, 0x2f
        /*0002*/ 	.short	(.L_2 - .L_1)
	.align		4
.L_1:
        /*0004*/ 	.word	index@(_Z11ConvolutionPfS_i)
        /*0008*/ 	.word	0x00000016


	//----- nvinfo : EIATTR_FRAME_SIZE
	.align		4
.L_2:
        /*000c*/ 	.byte	0x04, 0x11
        /*000e*/ 	.short	(.L_4 - .L_3)
	.align		4
.L_3:
        /*0010*/ 	.word	index@(_Z11ConvolutionPfS_i)
        /*0014*/ 	.word	0x00000000


	//----- nvinfo : EIATTR_MIN_STACK_SIZE
	.align		4
.L_4:
        /*0018*/ 	.byte	0x04, 0x12
        /*001a*/ 	.short	(.L_6 - .L_5)
	.align		4
.L_5:
        /*001c*/ 	.word	index@(_Z11ConvolutionPfS_i)
        /*0020*/ 	.word	0x00000000
.L_6:


//--------------------- .nv.compat                --------------------------
	.section	.nv.compat,"",@"SHT_CUDA_COMPAT_INFO"
	.align	4
        /*0000*/ 	.byte	0x02, 0x09, 0x00, 0x00, 0x02, 0x02, 0x01, 0x00, 0x02, 0x05, 0x05, 0x00, 0x03, 0x07, 0x01, 0x01
        /*0010*/ 	.byte	0x02, 0x03, 0x00, 0x00, 0x02, 0x06, 0x01, 0x00, 0x04, 0x0b, 0x08, 0x00, 0x09, 0x00, 0x00, 0x00
        /*0020*/ 	.byte	0x00, 0x00, 0x00, 0x00


//--------------------- .nv.info._Z11ConvolutionPfS_i --------------------------
	.section	.nv.info._Z11ConvolutionPfS_i,"",@"SHT_CUDA_INFO"
	.sectionflags	@""
	.align	4


	//----- nvinfo : EIATTR_CUDA_API_VERSION
	.align		4
        /*0000*/ 	.byte	0x04, 0x37
        /*0002*/ 	.short	(.L_8 - .L_7)
.L_7:
        /*0004*/ 	.word	0x00000082


	//----- nvinfo : EIATTR_KPARAM_INFO
	.align		4
.L_8:
        /*0008*/ 	.byte	0x04, 0x17
        /*000a*/ 	.short	(.L_10 - .L_9)
.L_9:
        /*000c*/ 	.word	0x00000000
        /*0010*/ 	.short	0x0002
        /*0012*/ 	.short	0x0010
        /*0014*/ 	.byte	0x00, 0xf0, 0x11, 0x00


	//----- nvinfo : EIATTR_KPARAM_INFO
	.align		4
.L_10:
        /*0018*/ 	.byte	0x04, 0x17
        /*001a*/ 	.short	(.L_12 - .L_11)
.L_11:
        /*001c*/ 	.word	0x00000000
        /*0020*/ 	.short	0x0001
        /*0022*/ 	.short	0x0008
        /*0024*/ 	.byte	0x00, 0xf5, 0x21, 0x00


	//----- nvinfo : EIATTR_KPARAM_INFO
	.align		4
.L_12:
        /*0028*/ 	.byte	0x04, 0x17
        /*002a*/ 	.short	(.L_14 - .L_13)
.L_13:
        /*002c*/ 	.word	0x00000000
        /*0030*/ 	.short	0x0000
        /*0032*/ 	.short	0x0000
        /*0034*/ 	.byte	0x00, 0xf5, 0x21, 0x00


	//----- nvinfo : EIATTR_SPARSE_MMA_MASK
	.align		4
.L_14:
        /*0038*/ 	.byte	0x03, 0x50
        /*003a*/ 	.short	0x0000


	//----- nvinfo : EIATTR_MAXREG_COUNT
	.align		4
        /*003c*/ 	.byte	0x03, 0x1b
        /*003e*/ 	.short	0x00ff


	//----- nvinfo : EIATTR_NUM_BARRIERS
	.align		4
        /*0040*/ 	.byte	0x02, 0x4c
        /*0042*/ 	.byte	0x01
	.zero		1


	//----- nvinfo : EIATTR_MERCURY_ISA_VERSION
	.align		4
        /*0044*/ 	.byte	0x03, 0x5f
        /*0046*/ 	.short	0x0101


	//----- nvinfo : EIATTR_VRC_CTA_INIT_COUNT
	.align		4
        /*0048*/ 	.byte	0x02, 0x4a
	.zero		1
	.zero		1


	//----- nvinfo : EIATTR_EXIT_INSTR_OFFSETS
	.align		4
        /*004c*/ 	.byte	0x04, 0x1c
        /*004e*/ 	.short	(.L_16 - .L_15)


	//   ....[0]....
.L_15:
        /*0050*/ 	.word	0x00000260


	//   ....[1]....
        /*0054*/ 	.word	0x00000670


	//   ....[2]....
        /*0058*/ 	.word	0x000006d0


	//----- nvinfo : EIATTR_CBANK_PARAM_SIZE
	.align		4
.L_16:
        /*005c*/ 	.byte	0x03, 0x19
        /*005e*/ 	.short	0x0014


	//----- nvinfo : EIATTR_PARAM_CBANK
	.align		4
        /*0060*/ 	.byte	0x04, 0x0a
        /*0062*/ 	.short	(.L_18 - .L_17)
	.align		4
.L_17:
        /*0064*/ 	.word	index@(.nv.constant0._Z11ConvolutionPfS_i)
        /*0068*/ 	.short	0x0380
        /*006a*/ 	.short	0x0014


	//----- nvinfo : EIATTR_SW_WAR
	.align		4
.L_18:
        /*006c*/ 	.byte	0x04, 0x36
        /*006e*/ 	.short	(.L_20 - .L_19)
.L_19:
        /*0070*/ 	.word	0x00000008
.L_20:


//--------------------- .nv.callgraph             --------------------------
	.section	.nv.callgraph,"",@"SHT_CUDA_CALLGRAPH"
	.align	4
	.sectionentsize	8
	.align		4
        /*0000*/ 	.word	0x00000000
	.align		4
        /*0004*/ 	.word	0xffffffff
	.align		4
        /*0008*/ 	.word	0x00000000
	.align		4
        /*000c*/ 	.word	0xfffffffe
	.align		4
        /*0010*/ 	.word	0x00000000
	.align		4
        /*0014*/ 	.word	0xfffffffd
	.align		4
        /*0018*/ 	.word	0x00000000
	.align		4
        /*001c*/ 	.word	0xfffffffc


//--------------------- .nv.constant3             --------------------------
	.section	.nv.constant3,"a",@progbits
	.align	4
.nv.constant3:
	.type		C_kernel,@object
	.size		C_kernel,(.L_0 - C_kernel)
C_kernel:
	.zero		108
.L_0:


//--------------------- .text._Z11ConvolutionPfS_i --------------------------
	.section	.text._Z11ConvolutionPfS_i,"ax",@progbits
	.align	128
        .global         _Z11ConvolutionPfS_i
        .type           _Z11ConvolutionPfS_i,@function
        .size           _Z11ConvolutionPfS_i,(.L_x_1 - _Z11ConvolutionPfS_i)
        .other          _Z11ConvolutionPfS_i,@"STO_CUDA_ENTRY STV_DEFAULT"
_Z11ConvolutionPfS_i:
.text._Z11ConvolutionPfS_i:
[----:B------:R-:W-:Y:S01]  /*0000*/  LDC R1, c[0x0][0x37c] ;  /* 0x0000df00ff017b82 */ /* 0x000fe20000000800 */
[----:B------:R-:W0:Y:S01]  /*0010*/  S2R R8, SR_TID.Y ;  /* 0x0000000000087919 */ /* 0x000e220000002200 */
[----:B------:R-:W1:Y:S01]  /*0020*/  LDCU UR8, c[0x0][0x390] ;  /* 0x00007200ff0877ac */ /* 0x000e620008000800 */
[----:B------:R-:W0:Y:S01]  /*0030*/  S2R R3, SR_CTAID.Y ;  /* 0x0000000000037919 */ /* 0x000e220000002600 */
[----:B------:R-:W2:Y:S01]  /*0040*/  LDCU.64 UR6, c[0x0][0x358] ;  /* 0x00006b00ff0677ac */ /* 0x000ea20008000a00 */
[----:B------:R-:W3:Y:S01]  /*0050*/  S2R R10, SR_TID.Z ;  /* 0x00000000000a7919 */ /* 0x000ee20000002300 */
[----:B------:R-:W4:Y:S01]  /*0060*/  S2R R9, SR_TID.X ;  /* 0x0000000000097919 */ /* 0x000f220000002100 */
[----:B------:R-:W3:Y:S01]  /*0070*/  S2R R5, SR_CTAID.Z ;  /* 0x0000000000057919 */ /* 0x000ee20000002700 */
[----:B------:R-:W4:Y:S01]  /*0080*/  S2R R4, SR_CTAID.X ;  /* 0x0000000000047919 */ /* 0x000f220000002500 */
[----:B0-----:R-:W-:-:S05]  /*0090*/  IMAD R2, R3, 0x6, R8 ;  /* 0x0000000603027824 */ /* 0x001fca00078e0208 */
[----:B-1----:R-:W-:-:S04]  /*00a0*/  ISETP.GT.AND P0, PT, R2, UR8, PT ;  /* 0x0000000802007c0c */ /* 0x002fc8000bf04270 */
[----:B------:R-:W-:Y:S01]  /*00b0*/  ISETP.NE.AND P0, PT, R2, RZ, !P0 ;  /* 0x000000ff0200720c */ /* 0x000fe20004705270 */
[----:B---3--:R-:W-:Y:S02]  /*00c0*/  IMAD R3, R5, 0x6, R10 ;  /* 0x0000000605037824 */ /* 0x008fe400078e020a */
[----:B----4-:R-:W-:-:S03]  /*00d0*/  IMAD R4, R4, 0x6, R9 ;  /* 0x0000000604047824 */ /* 0x010fc600078e0209 */
[C---:B------:R-:W-:Y:S02]  /*00e0*/  ISETP.GT.AND P1, PT, R3.reuse, UR8, PT ;  /* 0x0000000803007c0c */ /* 0x040fe4000bf24270 */
[C---:B------:R-:W-:Y:S02]  /*00f0*/  ISETP.GT.AND P0, PT, R4.reuse, RZ, P0 ;  /* 0x000000ff0400720c */ /* 0x040fe40000704270 */
[----:B------:R-:W-:Y:S02]  /*0100*/  ISETP.NE.AND P1, PT, R3, RZ, !P1 ;  /* 0x000000ff0300720c */ /* 0x000fe40004f25270 */
[----:B------:R-:W-:-:S04]  /*0110*/  ISETP.LE.AND P0, PT, R4, UR8, P0 ;  /* 0x0000000804007c0c */ /* 0x000fc80008703270 */
[----:B------:R-:W-:-:S13]  /*0120*/  PLOP3.LUT P0, PT, P0, P1, PT, 0x80, 0x8 ;  /* 0x000000000008781c */ /* 0x000fda0000703070 */
[----:B------:R-:W-:Y:S01]  /*0130*/  @P0 IADD3 R5, PT, PT, R3, -0x1, RZ ;  /* 0xffffffff03050810 */ /* 0x000fe20007ffe0ff */
[----:B------:R-:W0:Y:S04]  /*0140*/  @P0 LDC.64 R6, c[0x0][0x380] ;  /* 0x0000e000ff060b82 */ /* 0x000e280000000a00 */
[----:B------:R-:W-:-:S05]  /*0150*/  @P0 IMAD R5, R5, UR8, R2 ;  /* 0x0000000805050c24 */ /* 0x000fca000f8e0202 */
[----:B------:R-:W-:-:S05]  /*0160*/  @P0 IADD3 R5, PT, PT, R5, -0x1, RZ ;  /* 0xffffffff05050810 */ /* 0x000fca0007ffe0ff */
[----:B------:R-:W-:-:S05]  /*0170*/  @P0 IMAD R5, R5, UR8, R4 ;  /* 0x0000000805050c24 */ /* 0x000fca000f8e0204 */
[----:B------:R-:W-:-:S05]  /*0180*/  @P0 IADD3 R5, PT, PT, R5, -0x1, RZ ;  /* 0xffffffff05050810 */ /* 0x000fca0007ffe0ff */
[----:B0-----:R-:W-:-:S06]  /*0190*/  @P0 IMAD.WIDE.U32 R6, R5, 0x4, R6 ;  /* 0x0000000405060825 */ /* 0x001fcc00078e0006 */
[----:B--2---:R-:W2:Y:S01]  /*01a0*/  @P0 LDG.E R6, desc[UR6][R6.64] ;  /* 0x0000000606060981 */ /* 0x004ea2000c1e1900 */
[----:B------:R-:W0:Y:S01]  /*01b0*/  S2UR UR5, SR_CgaCtaId ;  /* 0x00000000000579c3 */ /* 0x000e220000008800 */
[----:B------:R-:W-:Y:S01]  /*01c0*/  UMOV UR4, 0x400 ;  /* 0x0000040000047882 */ /* 0x000fe20000000000 */
[----:B------:R-:W-:-:S04]  /*01d0*/  VIMNMX3.U32 R5, R8, R9, R10, !PT ;  /* 0x000000090805720f */ /* 0x000fc8000780000a */
[----:B------:R-:W-:Y:S01]  /*01e0*/  ISETP.GT.U32.AND P1, PT, R5, 0x5, PT ;  /* 0x000000050500780c */ /* 0x000fe20003f24070 */
[----:B0-----:R-:W-:-:S06]  /*01f0*/  ULEA UR4, UR5, UR4, 0x18 ;  /* 0x0000000405047291 */ /* 0x001fcc000f8ec0ff */
[----:B------:R-:W-:-:S04]  /*0200*/  LEA R0, R10, UR4, 0x8 ;  /* 0x000000040a007c11 */ /* 0x000fc8000f8e40ff */
[----:B------:R-:W-:-:S04]  /*0210*/  LEA R0, R8, R0, 0x5 ;  /* 0x0000000008007211 */ /* 0x000fc800078e28ff */
[----:B------:R-:W-:-:S05]  /*0220*/  LEA R5, R9, R0, 0x2 ;  /* 0x0000000009057211 */ /* 0x000fca00078e10ff */
[----:B--2---:R0:W-:Y:S04]  /*0230*/  @P0 STS [R5], R6 ;  /* 0x0000000605000388 */ /* 0x0041e80000000800 */
[----:B------:R0:W-:Y:S01]  /*0240*/  @!P0 STS [R5], RZ ;  /* 0x000000ff05008388 */ /* 0x0001e20000000800 */
[----:B------:R-:W-:Y:S06]  /*0250*/  BAR.SYNC.DEFER_BLOCKING 0x0 ;  /* 0x0000000000007b1d */ /* 0x000fec0000010000 */
[----:B------:R-:W-:Y:S05]  /*0260*/  @P1 EXIT ;  /* 0x000000000000194d */ /* 0x000fea0003800000 */
[----:B------:R-:W1:Y:S01]  /*0270*/  LDS R0, [R5] ;  /* 0x0000000005007984 */ /* 0x000e620000000800 */
[----:B------:R-:W1:Y:S03]  /*0280*/  LDCU.128 UR12, c[0x3][URZ] ;  /* 0x00c00000ff0c77ac */ /* 0x000e660008000c00 */
[----:B------:R-:W2:Y:S01]  /*0290*/  LDS R10, [R5+0x4] ;  /* 0x00000400050a7984 */ /* 0x000ea20000000800 */
[----:B------:R-:W3:Y:S03]  /*02a0*/  LDCU.128 UR16, c[0x3][0x10] ;  /* 0x00c00200ff1077ac */ /* 0x000ee60008000c00 */
[----:B------:R-:W4:Y:S01]  /*02b0*/  LDS R9, [R5+0x8] ;  /* 0x0000080005097984 */ /* 0x000f220000000800 */
[----:B------:R-:W5:Y:S03]  /*02c0*/  LDCU.64 UR4, c[0x3][0x60] ;  /* 0x00c00c00ff0477ac */ /* 0x000f660008000a00 */
[----:B------:R-:W3:Y:S01]  /*02d0*/  LDS R11, [R5+0x20] ;  /* 0x00002000050b7984 */ /* 0x000ee20000000800 */
[----:B------:R-:W5:Y:S03]  /*02e0*/  LDCU UR9, c[0x3][0x68] ;  /* 0x00c00d00ff0977ac */ /* 0x000f660008000800 */
[----:B------:R-:W5:Y:S04]  /*02f0*/  LDS R12, [R5+0x24] ;  /* 0x00002400050c7984 */ /* 0x000f680000000800 */
[----:B------:R-:W5:Y:S04]  /*0300*/  LDS R13, [R5+0x28] ;  /* 0x00002800050d7984 */ /* 0x000f680000000800 */
[----:B------:R-:W5:Y:S04]  /*0310*/  LDS R14, [R5+0x40] ;  /* 0x00004000050e7984 */ /* 0x000f680000000800 */
[----:B------:R-:W5:Y:S04]  /*0320*/  LDS R15, [R5+0x44] ;  /* 0x00004400050f7984 */ /* 0x000f680000000800 */
[----:B------:R-:W5:Y:S04]  /*0330*/  LDS R8, [R5+0x48] ;  /* 0x0000480005087984 */ /* 0x000f680000000800 */
[----:B0-----:R-:W0:Y:S01]  /*0340*/  LDS R6, [R5+0x100] ;  /* 0x0001000005067984 */ /* 0x001e220000000800 */
[----:B-1----:R-:W-:-:S03]  /*0350*/  FFMA R7, R0, UR12, RZ ;  /* 0x0000000c00077c23 */ /* 0x002fc600080000ff */
[----:B------:R-:W-:Y:S01]  /*0360*/  LDS R17, [R5+0x240] ;  /* 0x0002400005117984 */ /* 0x000fe20000000800 */
[----:B--2---:R-:W-:-:S03]  /*0370*/  FFMA R10, R10, UR13, R7 ;  /* 0x0000000d0a0a7c23 */ /* 0x004fc60008000007 */
[----:B------:R-:W1:Y:S01]  /*0380*/  LDS R0, [R5+0x104] ;  /* 0x0001040005007984 */ /* 0x000e620000000800 */
[----:B----4-:R-:W-:-:S03]  /*0390*/  FFMA R10, R9, UR14, R10 ;  /* 0x0000000e090a7c23 */ /* 0x010fc6000800000a */
[----:B------:R-:W2:Y:S01]  /*03a0*/  LDS R7, [R5+0x108] ;  /* 0x0001080005077984 */ /* 0x000ea20000000800 */
[----:B---3--:R-:W-:-:S03]  /*03b0*/  FFMA R11, R11, UR15, R10 ;  /* 0x0000000f0b0b7c23 */ /* 0x008fc6000800000a */
[----:B------:R-:W3:Y:S01]  /*03c0*/  LDS R9, [R5+0x120] ;  /* 0x0001200005097984 */ /* 0x000ee20000000800 */
[----:B------:R-:W4:Y:S01]  /*03d0*/  LDCU.128 UR12, c[0x3][0x20] ;  /* 0x00c00400ff0c77ac */ /* 0x000f220008000c00 */
[----:B-----5:R-:W-:Y:S02]  /*03e0*/  FFMA R12, R12, UR16, R11 ;  /* 0x000000100c0c7c23 */ /* 0x020fe4000800000b */
[----:B------:R-:W5:Y:S02]  /*03f0*/  LDS R10, [R5+0x124] ;  /* 0x00012400050a7984 */ /* 0x000f640000000800 */
[----:B------:R-:W-:Y:S02]  /*0400*/  FFMA R13, R13, UR17, R12 ;  /* 0x000000110d0d7c23 */ /* 0x000fe4000800000c */
[----:B------:R-:W5:Y:S02]  /*0410*/  LDS R11, [R5+0x128] ;  /* 0x00012800050b7984 */ /* 0x000f640000000800 */
[----:B------:R-:W-:-:S02]  /*0420*/  FFMA R14, R14, UR18, R13 ;  /* 0x000000120e0e7c23 */ /* 0x000fc4000800000d */
[----:B------:R-:W5:Y:S02]  /*0430*/  LDS R12, [R5+0x140] ;  /* 0x00014000050c7984 */ /* 0x000f640000000800 */
[----:B------:R-:W-:Y:S02]  /*0440*/  FFMA R15, R15, UR19, R14 ;  /* 0x000000130f0f7c23 */ /* 0x000fe4000800000e */
[----:B------:R-:W5:Y:S01]  /*0450*/  LDS R13, [R5+0x144] ;  /* 0x00014400050d7984 */ /* 0x000f620000000800 */
[----:B------:R-:W3:Y:S01]  /*0460*/  LDCU.128 UR16, c[0x3][0x30] ;  /* 0x00c00600ff1077ac */ /* 0x000ee20008000c00 */
[----:B----4-:R-:W-:Y:S02]  /*0470*/  FFMA R15, R8, UR12, R15 ;  /* 0x0000000c080f7c23 */ /* 0x010fe4000800000f */
[----:B------:R-:W4:Y:S02]  /*0480*/  LDS R14, [R5+0x148] ;  /* 0x00014800050e7984 */ /* 0x000f240000000800 */
[----:B0-----:R-:W-:-:S02]  /*0490*/  FFMA R15, R6, UR13, R15 ;  /* 0x0000000d060f7c23 */ /* 0x001fc4000800000f */
[----:B------:R-:W0:Y:S04]  /*04a0*/  LDS R8, [R5+0x200] ;  /* 0x0002000005087984 */ /* 0x000e280000000800 */
[----:B------:R-:W0:Y:S01]  /*04b0*/  LDS R6, [R5+0x204] ;  /* 0x0002040005067984 */ /* 0x000e220000000800 */
[----:B-1----:R-:W-:-:S03]  /*04c0*/  FFMA R16, R0, UR14, R15 ;  /* 0x0000000e00107c23 */ /* 0x002fc6000800000f */
[----:B------:R-:W-:Y:S01]  /*04d0*/  LDS R19, [R5+0x248] ;  /* 0x0002480005137984 */ /* 0x000fe20000000800 */
[----:B--2---:R-:W-:-:S03]  /*04e0*/  FFMA R16, R7, UR15, R16 ;  /* 0x0000000f07107c23 */ /* 0x004fc60008000010 */
[----:B------:R-:W1:Y:S01]  /*04f0*/  LDS R0, [R5+0x208] ;  /* 0x0002080005007984 */ /* 0x000e620000000800 */
[----:B------:R-:W2:Y:S01]  /*0500*/  LDCU.128 UR12, c[0x3][0x40] ;  /* 0x00c00800ff0c77ac */ /* 0x000ea20008000c00 */
[----:B---3--:R-:W-:Y:S02]  /*0510*/  FFMA R9, R9, UR16, R16 ;  /* 0x0000001009097c23 */ /* 0x008fe40008000010 */
[----:B------:R-:W3:Y:S02]  /*0520*/  LDS R7, [R5+0x220] ;  /* 0x0002200005077984 */ /* 0x000ee40000000800 */
[----:B-----5:R-:W-:Y:S02]  /*0530*/  FFMA R10, R10, UR17, R9 ;  /* 0x000000110a0a7c23 */ /* 0x020fe40008000009 */
[----:B------:R-:W5:Y:S02]  /*0540*/  LDS R15, [R5+0x224] ;  /* 0x00022400050f7984 */ /* 0x000f640000000800 */
[----:B------:R-:W-:-:S02]  /*0550*/  FFMA R11, R11, UR18, R10 ;  /* 0x000000120b0b7c23 */ /* 0x000fc4000800000a */
[----:B------:R-:W5:Y:S02]  /*0560*/  LDS R9, [R5+0x228] ;  /* 0x0002280005097984 */ /* 0x000f640000000800 */
[----:B------:R-:W-:Y:S01]  /*0570*/  FFMA R12, R12, UR19, R11 ;  /* 0x000000130c0c7c23 */ /* 0x000fe2000800000b */
[----:B------:R-:W1:Y:S01]  /*0580*/  LDCU.128 UR16, c[0x3][0x50] ;  /* 0x00c00a00ff1077ac */ /* 0x000e620008000c00 */
[----:B------:R-:W5:Y:S02]  /*0590*/  LDS R11, [R5+0x244] ;  /* 0x00024400050b7984 */ /* 0x000f640000000800 */
[----:B--2---:R-:W-:-:S04]  /*05a0*/  FFMA R13, R13, UR12, R12 ;  /* 0x0000000c0d0d7c23 */ /* 0x004fc8000800000c */
[----:B----4-:R-:W-:-:S04]  /*05b0*/  FFMA R13, R14, UR13, R13 ;  /* 0x0000000d0e0d7c23 */ /* 0x010fc8000800000d */
[----:B0-----:R-:W-:-:S04]  /*05c0*/  FFMA R13, R8, UR14, R13 ;  /* 0x0000000e080d7c23 */ /* 0x001fc8000800000d */
[----:B------:R-:W-:Y:S01]  /*05d0*/  FFMA R13, R6, UR15, R13 ;  /* 0x0000000f060d7c23 */ /* 0x000fe2000800000d */
[----:B------:R-:W-:-:S04]  /*05e0*/  VIMNMX3 R6, R2, R4, R3, !PT ;  /* 0x000000040206720f */ /* 0x000fc80007800103 */
[----:B------:R-:W-:Y:S01]  /*05f0*/  ISETP.GE.AND P0, PT, R6, UR8, PT ;  /* 0x0000000806007c0c */ /* 0x000fe2000bf06270 */
[----:B-1----:R-:W-:-:S04]  /*0600*/  FFMA R0, R0, UR16, R13 ;  /* 0x0000001000007c23 */ /* 0x002fc8000800000d */
[----:B---3--:R-:W-:-:S04]  /*0610*/  FFMA R0, R7, UR17, R0 ;  /* 0x0000001107007c23 */ /* 0x008fc80008000000 */
[----:B-----5:R-:W-:-:S04]  /*0620*/  FFMA R0, R15, UR18, R0 ;  /* 0x000000120f007c23 */ /* 0x020fc80008000000 */
[----:B------:R-:W-:-:S04]  /*0630*/  FFMA R0, R9, UR19, R0 ;  /* 0x0000001309007c23 */ /* 0x000fc80008000000 */
[----:B------:R-:W-:-:S04]  /*0640*/  FFMA R0, R17, UR4, R0 ;  /* 0x0000000411007c23 */ /* 0x000fc80008000000 */
[----:B------:R-:W-:-:S04]  /*0650*/  FFMA R0, R11, UR5, R0 ;  /* 0x000000050b007c23 */ /* 0x000fc80008000000 */
[----:B------:R-:W-:Y:S01]  /*0660*/  FFMA R19, R19, UR9, R0 ;  /* 0x0000000913137c23 */ /* 0x000fe20008000000 */
[----:B------:R-:W-:Y:S06]  /*0670*/  @P0 EXIT ;  /* 0x000000000000094d */ /* 0x000fec0003800000 */
[----:B------:R-:W0:Y:S01]  /*0680*/  LDC.64 R6, c[0x0][0x388] ;  /* 0x0000e200ff067b82 */ /* 0x000e220000000a00 */
[----:B------:R-:W-:-:S04]  /*0690*/  IMAD R3, R3, UR8, R2 ;  /* 0x0000000803037c24 */ /* 0x000fc8000f8e0202 */
[----:B------:R-:W-:-:S04]  /*06a0*/  IMAD R3, R3, UR8, R4 ;  /* 0x0000000803037c24 */ /* 0x000fc8000f8e0204 */
[----:B0-----:R-:W-:-:S05]  /*06b0*/  IMAD.WIDE R2, R3, 0x4, R6 ;  /* 0x0000000403027825 */ /* 0x001fca00078e0206 */
[----:B------:R-:W-:Y:S01]  /*06c0*/  STG.E desc[UR6][R2.64], R19 ;  /* 0x0000001302007986 */ /* 0x000fe2000c101906 */
[----:B------:R-:W-:Y:S05]  /*06d0*/  EXIT ;  /* 0x000000000000794d */ /* 0x000fea0003800000 */
.L_x_0:
[----:B------:R-:W-:-:S00]  /*06e0*/  BRA `(.L_x_0) ;  /* 0xfffffffc00fc7947 */ /* 0x000fc0000383ffff */
[----:B------:R-:W-:-:S00]  /*06f0*/  NOP ;  /* 0x0000000000007918 */ /* 0x000fc00000000000 */
        /* <DEDUP_REMOVED lines=8> */
.L_x_1:


//--------------------- .nv.shared._Z11ConvolutionPfS_i --------------------------
	.section	.nv.shared._Z11ConvolutionPfS_i,"aw",@nobits
	.sectionflags	@""
	.align	4
.nv.shared._Z11ConvolutionPfS_i:
	.zero		3072


//--------------------- .nv.shared.reserved.0     --------------------------
	.section	.nv.shared.reserved.0,"aw",@nobits
	.weak		__nv_reservedSMEM_offset_0_alias
	.size		__nv_reservedSMEM_offset_0_alias, 0, 64
	.other		__nv_reservedSMEM_offset_0_alias,@"STO_CUDA_RESERVED_SHARED STV_DEFAULT"
__nv_reservedSMEM_offset_0_alias:
	.zero		0
	.zero		64


//--------------------- .nv.constant0._Z11ConvolutionPfS_i --------------------------
	.section	.nv.constant0._Z11ConvolutionPfS_i,"a",@progbits
	.sectionflags	@""
	.align	4
.nv.constant0._Z11ConvolutionPfS_i:
	.zero		916


//--------------------- SYMBOLS --------------------------

	.type		.nv.reservedSmem.offset0,@object
	.size		.nv.reservedSmem.offset0,0x4
	.type		.nv.reservedSmem.cap,@object
	.size		.nv.reservedSmem.cap,0x4
